//
// Generated by NVIDIA NVVM Compiler
//
// Compiler Build ID: CL-36424714
// Cuda compilation tools, release 13.0, V13.0.88
// Based on NVVM 20.0.0
//

.version 9.0
.target sm_100
.address_size 64

	// .globl	_Z12hello_kernelPcPi

.visible .entry _Z12hello_kernelPcPi(
	.param .u64 .ptr .align 1 _Z12hello_kernelPcPi_param_0,
	.param .u64 .ptr .align 1 _Z12hello_kernelPcPi_param_1
)
{
	.reg .b16 	%rs<4>;
	.reg .b32 	%r<2>;
	.reg .b64 	%rd<9>;

	ld.param.u64 	%rd1, [_Z12hello_kernelPcPi_param_0];
	ld.param.u64 	%rd2, [_Z12hello_kernelPcPi_param_1];
	cvta.to.global.u64 	%rd3, %rd1;
	cvta.to.global.u64 	%rd4, %rd2;
	mov.u32 	%r1, %tid.x;
	cvt.u64.u32 	%rd5, %r1;
	mul.wide.u32 	%rd6, %r1, 4;
	add.s64 	%rd7, %rd4, %rd6;
	ld.global.u8 	%rs1, [%rd7];
	add.s64 	%rd8, %rd3, %rd5;
	ld.global.u8 	%rs2, [%rd8];
	add.s16 	%rs3, %rs2, %rs1;
	st.global.u8 	[%rd8], %rs3;
	ret;

}


// ===== COMPILED SASS (sm_100) =====

	.target	sm_100

	.elftype	@"ET_EXEC"


//--------------------- .note.nv.tkinfo           --------------------------
	.section	.note.nv.tkinfo,"",@"SHT_NOTE"
	.sectionflags	@"SHF_NOTE_NV_TKINFO"
	.tkinfo
        /*0018*/ 	.word	0x00000002
        /*0030*/ 	.string	""
        /*0030*/ 	.string	"ptxas"
        /*0030*/ 	.string	"Cuda compilation tools, release 13.0, V13.0.88"
        /*0030*/ 	.string	"Build cuda_13.0.r13.0/compiler.36424714_0"
        /*0030*/ 	.string	"-arch sm_100 -m 64 "



//--------------------- .note.nv.cuinfo           --------------------------
	.section	.note.nv.cuinfo,"",@"SHT_NOTE"
	.sectionflags	@"SHF_NOTE_NV_CUINFO"
        /*0018*/ 	.short	0x0002
        /*001a*/ 	.short	0x0064
        /*001c*/ 	.short	0x0082
	.zero		2


//--------------------- .nv.info                  --------------------------
	.section	.nv.info,"",@"SHT_CUDA_INFO"
	.align	4


	//----- nvinfo : EIATTR_REGCOUNT
	.align		4
        /*0000*/ 	.byte	0x04, 0x2f
        /*0002*/ 	.short	(.L_1 - .L_0)
	.align		4
.L_0:
        /*0004*/ 	.word	index@(_Z12hello_kernelPcPi)
        /*0008*/ 	.word	0x0000000a


	//----- nvinfo : EIATTR_FRAME_SIZE
	.align		4
.L_1:
        /*000c*/ 	.byte	0x04, 0x11
        /*000e*/ 	.short	(.L_3 - .L_2)
	.align		4
.L_2:
        /*0010*/ 	.word	index@(_Z12hello_kernelPcPi)
        /*0014*/ 	.word	0x00000000


	//----- nvinfo : EIATTR_MIN_STACK_SIZE
	.align		4
.L_3:
        /*0018*/ 	.byte	0x04, 0x12
        /*001a*/ 	.short	(.L_5 - .L_4)
	.align		4
.L_4:
        /*001c*/ 	.word	index@(_Z12hello_kernelPcPi)
        /*0020*/ 	.word	0x00000000
.L_5:


//--------------------- .nv.compat                --------------------------
	.section	.nv.compat,"",@"SHT_CUDA_COMPAT_INFO"
	.align	4
        /*0000*/ 	.byte	0x02, 0x09, 0x00, 0x00, 0x02, 0x02, 0x01, 0x00, 0x02, 0x05, 0x05, 0x00, 0x03, 0x07, 0x01, 0x01
        /*0010*/ 	.byte	0x02, 0x03, 0x00, 0x00, 0x02, 0x06, 0x01, 0x00, 0x04, 0x0b, 0x08, 0x00, 0x09, 0x00, 0x00, 0x00
        /*0020*/ 	.byte	0x00, 0x00, 0x00, 0x00


//--------------------- .nv.info._Z12hello_kernelPcPi --------------------------
	.section	.nv.info._Z12hello_kernelPcPi,"",@"SHT_CUDA_INFO"
	.sectionflags	@""
	.align	4


	//----- nvinfo : EIATTR_CUDA_API_VERSION
	.align		4
        /*0000*/ 	.byte	0x04, 0x37
        /*0002*/ 	.short	(.L_7 - .L_6)
.L_6:
        /*0004*/ 	.word	0x00000082


	//----- nvinfo : EIATTR_KPARAM_INFO
	.align		4
.L_7:
        /*0008*/ 	.byte	0x04, 0x17
        /*000a*/ 	.short	(.L_9 - .L_8)
.L_8:
        /*000c*/ 	.word	0x00000000
        /*0010*/ 	.short	0x0001
        /*0012*/ 	.short	0x0008
        /*0014*/ 	.byte	0x00, 0xf5, 0x21, 0x00


	//----- nvinfo : EIATTR_KPARAM_INFO
	.align		4
.L_9:
        /*0018*/ 	.byte	0x04, 0x17
        /*001a*/ 	.short	(.L_11 - .L_10)
.L_10:
        /*001c*/ 	.word	0x00000000
        /*0020*/ 	.short	0x0000
        /*0022*/ 	.short	0x0000
        /*0024*/ 	.byte	0x00, 0xf5, 0x21, 0x00


	//----- nvinfo : EIATTR_SPARSE_MMA_MASK
	.align		4
.L_11:
        /*0028*/ 	.byte	0x03, 0x50
        /*002a*/ 	.short	0x0000


	//----- nvinfo : EIATTR_MAXREG_COUNT
	.align		4
        /*002c*/ 	.byte	0x03, 0x1b
        /*002e*/ 	.short	0x00ff


	//----- nvinfo : EIATTR_MERCURY_ISA_VERSION
	.align		4
        /*0030*/ 	.byte	0x03, 0x5f
        /*0032*/ 	.short	0x0101


	//----- nvinfo : EIATTR_VRC_CTA_INIT_COUNT
	.align		4
        /*0034*/ 	.byte	0x02, 0x4a
	.zero		1
	.zero		1


	//----- nvinfo : EIATTR_EXIT_INSTR_OFFSETS
	.align		4
        /*0038*/ 	.byte	0x04, 0x1c
        /*003a*/ 	.short	(.L_13 - .L_12)


	//   ....[0]....
.L_12:
        /*003c*/ 	.word	0x000000c0


	//----- nvinfo : EIATTR_CBANK_PARAM_SIZE
	.align		4
.L_13:
        /*0040*/ 	.byte	0x03, 0x19
        /*0042*/ 	.short	0x0010


	//----- nvinfo : EIATTR_PARAM_CBANK
	.align		4
        /*0044*/ 	.byte	0x04, 0x0a
        /*0046*/ 	.short	(.L_15 - .L_14)
	.align		4
.L_14:
        /*0048*/ 	.word	index@(.nv.constant0._Z12hello_kernelPcPi)
        /*004c*/ 	.short	0x0380
        /*004e*/ 	.short	0x0010


	//----- nvinfo : EIATTR_SW_WAR
	.align		4
.L_15:
        /*0050*/ 	.byte	0x04, 0x36
        /*0052*/ 	.short	(.L_17 - .L_16)
.L_16:
        /*0054*/ 	.word	0x00000008
.L_17:


//--------------------- .nv.callgraph             --------------------------
	.section	.nv.callgraph,"",@"SHT_CUDA_CALLGRAPH"
	.align	4
	.sectionentsize	8
	.align		4
        /*0000*/ 	.word	0x00000000
	.align		4
        /*0004*/ 	.word	0xffffffff
	.align		4
        /*0008*/ 	.word	0x00000000
	.align		4
        /*000c*/ 	.word	0xfffffffe
	.align		4
        /*0010*/ 	.word	0x00000000
	.align		4
        /*0014*/ 	.word	0xfffffffd
	.align		4
        /*0018*/ 	.word	0x00000000
	.align		4
        /*001c*/ 	.word	0xfffffffc


//--------------------- .text._Z12hello_kernelPcPi --------------------------
	.section	.text._Z12hello_kernelPcPi,"ax",@progbits
	.align	128
        .global         _Z12hello_kernelPcPi
        .type           _Z12hello_kernelPcPi,@function
        .size           _Z12hello_kernelPcPi,(.L_x_1 - _Z12hello_kernelPcPi)
        .other          _Z12hello_kernelPcPi,@"STO_CUDA_ENTRY STV_DEFAULT"
_Z12hello_kernelPcPi:
.text._Z12hello_kernelPcPi:
[----:B------:R-:W-:Y:S01]  /*0000*/  LDC R1, c[0x0][0x37c] ;  /* 0x0000df00ff017b82 */ /* 0x000fe20000000800 */
[----:B------:R-:W0:Y:S07]  /*0010*/  S2R R5, SR_TID.X ;  /* 0x0000000000057919 */ /* 0x000e2e0000002100 */
[----:B------:R-:W1:Y:S01]  /*0020*/  LDC.64 R2, c[0x0][0x388] ;  /* 0x0000e200ff027b82 */ /* 0x000e620000000a00 */
[----:B------:R-:W0:Y:S01]  /*0030*/  LDCU.64 UR6, c[0x0][0x380] ;  /* 0x00007000ff0677ac */ /* 0x000e220008000a00 */
[----:B------:R-:W2:Y:S01]  /*0040*/  LDCU.64 UR4, c[0x0][0x358] ;  /* 0x00006b00ff0477ac */ /* 0x000ea20008000a00 */
[C---:B0-----:R-:W-:Y:S01]  /*0050*/  IADD3 R4, P0, PT, R5.reuse, UR6, RZ ;  /* 0x0000000605047c10 */ /* 0x041fe2000ff1e0ff */
[----:B-1----:R-:W-:-:S03]  /*0060*/  IMAD.WIDE.U32 R2, R5, 0x4, R2 ;  /* 0x0000000405027825 */ /* 0x002fc600078e0002 */
[----:B------:R-:W-:-:S03]  /*0070*/  IADD3.X R5, PT, PT, RZ, UR7, RZ, P0, !PT ;  /* 0x00000007ff057c10 */ /* 0x000fc600087fe4ff */
[----:B--2---:R-:W2:Y:S04]  /*0080*/  LDG.E.U8 R2, desc[UR4][R2.64] ;  /* 0x0000000402027981 */ /* 0x004ea8000c1e1100 */
[----:B------:R-:W2:Y:S02]  /*0090*/  LDG.E.U8 R7, desc[UR4][R4.64] ;  /* 0x0000000404077981 */ /* 0x000ea4000c1e1100 */
[----:B--2---:R-:W-:-:S05]  /*00a0*/  IADD3 R7, PT, PT, R2, R7, RZ ;  /* 0x0000000702077210 */ /* 0x004fca0007ffe0ff */
[----:B------:R-:W-:Y:S01]  /*00b0*/  STG.E.U8 desc[UR4][R4.64], R7 ;  /* 0x0000000704007986 */ /* 0x000fe2000c101104 */
[----:B------:R-:W-:Y:S05]  /*00c0*/  EXIT ;  /* 0x000000000000794d */ /* 0x000fea0003800000 */
.L_x_0:
[----:B------:R-:W-:-:S00]  /*00d0*/  BRA `(.L_x_0) ;  /* 0xfffffffc00fc7947 */ /* 0x000fc0000383ffff */
[----:B------:R-:W-:-:S00]  /*00e0*/  NOP ;  /* 0x0000000000007918 */ /* 0x000fc00000000000 */
        /* <DEDUP_REMOVED lines=9> */
.L_x_1:


//--------------------- .nv.shared.reserved.0     --------------------------
	.section	.nv.shared.reserved.0,"aw",@nobits
	.weak		__nv_reservedSMEM_offset_0_alias
	.size		__nv_reservedSMEM_offset_0_alias, 0, 64
	.other		__nv_reservedSMEM_offset_0_alias,@"STO_CUDA_RESERVED_SHARED STV_DEFAULT"
__nv_reservedSMEM_offset_0_alias:
	.zero		0
	.zero		64


//--------------------- .nv.constant0._Z12hello_kernelPcPi --------------------------
	.section	.nv.constant0._Z12hello_kernelPcPi,"a",@progbits
	.sectionflags	@""
	.align	4
.nv.constant0._Z12hello_kernelPcPi:
	.zero		912


//--------------------- SYMBOLS --------------------------

	.type		.nv.reservedSmem.offset0,@object
	.size		.nv.reservedSmem.offset0,0x4
